//
// Generated by NVIDIA NVVM Compiler
//
// Compiler Build ID: CL-36424714
// Cuda compilation tools, release 13.0, V13.0.88
// Based on NVVM 20.0.0
//

.version 9.0
.target sm_100
.address_size 64

	// .globl	_Z9vector_fnPi

.visible .entry _Z9vector_fnPi(
	.param .u64 .ptr .align 1 _Z9vector_fnPi_param_0
)
{
	.reg .b32 	%r<2>;
	.reg .b64 	%rd<3>;

	ld.param.u64 	%rd1, [_Z9vector_fnPi_param_0];
	cvta.to.global.u64 	%rd2, %rd1;
	atom.global.add.u32 	%r1, [%rd2], 5;
	ret;

}


// ===== COMPILED SASS (sm_100) =====

	.target	sm_100

	.elftype	@"ET_EXEC"


//--------------------- .note.nv.tkinfo           --------------------------
	.section	.note.nv.tkinfo,"",@"SHT_NOTE"
	.sectionflags	@"SHF_NOTE_NV_TKINFO"
	.tkinfo
        /*0018*/ 	.word	0x00000002
        /*0030*/ 	.string	""
        /*0030*/ 	.string	"ptxas"
        /*0030*/ 	.string	"Cuda compilation tools, release 13.0, V13.0.88"
        /*0030*/ 	.string	"Build cuda_13.0.r13.0/compiler.36424714_0"
        /*0030*/ 	.string	"-arch sm_100 -m 64 "



//--------------------- .note.nv.cuinfo           --------------------------
	.section	.note.nv.cuinfo,"",@"SHT_NOTE"
	.sectionflags	@"SHF_NOTE_NV_CUINFO"
        /*0018*/ 	.short	0x0002
        /*001a*/ 	.short	0x0064
        /*001c*/ 	.short	0x0082
	.zero		2


//--------------------- .nv.info                  --------------------------
	.section	.nv.info,"",@"SHT_CUDA_INFO"
	.align	4


	//----- nvinfo : EIATTR_REGCOUNT
	.align		4
        /*0000*/ 	.byte	0x04, 0x2f
        /*0002*/ 	.short	(.L_1 - .L_0)
	.align		4
.L_0:
        /*0004*/ 	.word	index@(_Z9vector_fnPi)
        /*0008*/ 	.word	0x00000008


	//----- nvinfo : EIATTR_FRAME_SIZE
	.align		4
.L_1:
        /*000c*/ 	.byte	0x04, 0x11
        /*000e*/ 	.short	(.L_3 - .L_2)
	.align		4
.L_2:
        /*0010*/ 	.word	index@(_Z9vector_fnPi)
        /*0014*/ 	.word	0x00000000


	//----- nvinfo : EIATTR_MIN_STACK_SIZE
	.align		4
.L_3:
        /*0018*/ 	.byte	0x04, 0x12
        /*001a*/ 	.short	(.L_5 - .L_4)
	.align		4
.L_4:
        /*001c*/ 	.word	index@(_Z9vector_fnPi)
        /*0020*/ 	.word	0x00000000
.L_5:


//--------------------- .nv.compat                --------------------------
	.section	.nv.compat,"",@"SHT_CUDA_COMPAT_INFO"
	.align	4
        /*0000*/ 	.byte	0x02, 0x09, 0x00, 0x00, 0x02, 0x02, 0x01, 0x00, 0x02, 0x05, 0x05, 0x00, 0x03, 0x07, 0x01, 0x01
        /*0010*/ 	.byte	0x02, 0x03, 0x00, 0x00, 0x02, 0x06, 0x01, 0x00, 0x04, 0x0b, 0x08, 0x00, 0x09, 0x00, 0x00, 0x00
        /*0020*/ 	.byte	0x00, 0x00, 0x00, 0x00


//--------------------- .nv.info._Z9vector_fnPi   --------------------------
	.section	.nv.info._Z9vector_fnPi,"",@"SHT_CUDA_INFO"
	.sectionflags	@""
	.align	4


	//----- nvinfo : EIATTR_CUDA_API_VERSION
	.align		4
        /*0000*/ 	.byte	0x04, 0x37
        /*0002*/ 	.short	(.L_7 - .L_6)
.L_6:
        /*0004*/ 	.word	0x00000082


	//----- nvinfo : EIATTR_KPARAM_INFO
	.align		4
.L_7:
        /*0008*/ 	.byte	0x04, 0x17
        /*000a*/ 	.short	(.L_9 - .L_8)
.L_8:
        /*000c*/ 	.word	0x00000000
        /*0010*/ 	.short	0x0000
        /*0012*/ 	.short	0x0000
        /*0014*/ 	.byte	0x00, 0xf5, 0x21, 0x00


	//----- nvinfo : EIATTR_SPARSE_MMA_MASK
	.align		4
.L_9:
        /*0018*/ 	.byte	0x03, 0x50
        /*001a*/ 	.short	0x0000


	//----- nvinfo : EIATTR_MAXREG_COUNT
	.align		4
        /*001c*/ 	.byte	0x03, 0x1b
        /*001e*/ 	.short	0x00ff


	//----- nvinfo : EIATTR_MERCURY_ISA_VERSION
	.align		4
        /*0020*/ 	.byte	0x03, 0x5f
        /*0022*/ 	.short	0x0101


	//----- nvinfo : EIATTR_INT_WARP_WIDE_INSTR_OFFSETS
	.align		4
        /*0024*/ 	.byte	0x04, 0x31
        /*0026*/ 	.short	(.L_11 - .L_10)


	//   ....[0]....
.L_10:
        /*0028*/ 	.word	0x00000030


	//----- nvinfo : EIATTR_VRC_CTA_INIT_COUNT
	.align		4
.L_11:
        /*002c*/ 	.byte	0x02, 0x4a
	.zero		1
	.zero		1


	//----- nvinfo : EIATTR_EXIT_INSTR_OFFSETS
	.align		4
        /*0030*/ 	.byte	0x04, 0x1c
        /*0032*/ 	.short	(.L_13 - .L_12)


	//   ....[0]....
.L_12:
        /*0034*/ 	.word	0x000000a0


	//----- nvinfo : EIATTR_CBANK_PARAM_SIZE
	.align		4
.L_13:
        /*0038*/ 	.byte	0x03, 0x19
        /*003a*/ 	.short	0x0008


	//----- nvinfo : EIATTR_PARAM_CBANK
	.align		4
        /*003c*/ 	.byte	0x04, 0x0a
        /*003e*/ 	.short	(.L_15 - .L_14)
	.align		4
.L_14:
        /*0040*/ 	.word	index@(.nv.constant0._Z9vector_fnPi)
        /*0044*/ 	.short	0x0380
        /*0046*/ 	.short	0x0008


	//----- nvinfo : EIATTR_SW_WAR
	.align		4
.L_15:
        /*0048*/ 	.byte	0x04, 0x36
        /*004a*/ 	.short	(.L_17 - .L_16)
.L_16:
        /*004c*/ 	.word	0x00000008
.L_17:


//--------------------- .nv.callgraph             --------------------------
	.section	.nv.callgraph,"",@"SHT_CUDA_CALLGRAPH"
	.align	4
	.sectionentsize	8
	.align		4
        /*0000*/ 	.word	0x00000000
	.align		4
        /*0004*/ 	.word	0xffffffff
	.align		4
        /*0008*/ 	.word	0x00000000
	.align		4
        /*000c*/ 	.word	0xfffffffe
	.align		4
        /*0010*/ 	.word	0x00000000
	.align		4
        /*0014*/ 	.word	0xfffffffd
	.align		4
        /*0018*/ 	.word	0x00000000
	.align		4
        /*001c*/ 	.word	0xfffffffc


//--------------------- .text._Z9vector_fnPi      --------------------------
	.section	.text._Z9vector_fnPi,"ax",@progbits
	.align	128
        .global         _Z9vector_fnPi
        .type           _Z9vector_fnPi,@function
        .size           _Z9vector_fnPi,(.L_x_1 - _Z9vector_fnPi)
        .other          _Z9vector_fnPi,@"STO_CUDA_ENTRY STV_DEFAULT"
_Z9vector_fnPi:
.text._Z9vector_fnPi:
[----:B------:R-:W-:Y:S01]  /*0000*/  LDC R1, c[0x0][0x37c] ;  /* 0x0000df00ff017b82 */ /* 0x000fe20000000800 */
[----:B------:R-:W0:Y:S07]  /*0010*/  S2R R4, SR_LANEID ;  /* 0x0000000000047919 */ /* 0x000e2e0000000000 */
[----:B------:R-:W1:Y:S01]  /*0020*/  LDC.64 R2, c[0x0][0x380] ;  /* 0x0000e000ff027b82 */ /* 0x000e620000000a00 */
[----:B------:R-:W-:Y:S02]  /*0030*/  VOTEU.ANY UR4, UPT, PT ;  /* 0x0000000000047886 */ /* 0x000fe400038e0100 */
[----:B------:R-:W2:Y:S01]  /*0040*/  POPC R0, UR4 ;  /* 0x0000000400007d09 */ /* 0x000ea20008000000 */
[----:B------:R-:W-:Y:S01]  /*0050*/  UFLO.U32 UR6, UR4 ;  /* 0x00000004000672bd */ /* 0x000fe200080e0000 */
[----:B------:R-:W1:Y:S01]  /*0060*/  LDCU.64 UR4, c[0x0][0x358] ;  /* 0x00006b00ff0477ac */ /* 0x000e620008000a00 */
[----:B--2---:R-:W-:-:S04]  /*0070*/  IMAD R5, R0, 0x5, RZ ;  /* 0x0000000500057824 */ /* 0x004fc800078e02ff */
[----:B0-----:R-:W-:-:S13]  /*0080*/  ISETP.EQ.U32.AND P0, PT, R4, UR6, PT ;  /* 0x0000000604007c0c */ /* 0x001fda000bf02070 */
[----:B-1----:R-:W-:Y:S01]  /*0090*/  @P0 REDG.E.ADD.STRONG.GPU desc[UR4][R2.64], R5 ;  /* 0x000000050200098e */ /* 0x002fe2000c12e104 */
[----:B------:R-:W-:Y:S05]  /*00a0*/  EXIT ;  /* 0x000000000000794d */ /* 0x000fea0003800000 */
.L_x_0:
[----:B------:R-:W-:-:S00]  /*00b0*/  BRA `(.L_x_0) ;  /* 0xfffffffc00fc7947 */ /* 0x000fc0000383ffff */
[----:B------:R-:W-:-:S00]  /*00c0*/  NOP ;  /* 0x0000000000007918 */ /* 0x000fc00000000000 */
        /* <DEDUP_REMOVED lines=11> */
.L_x_1:


//--------------------- .nv.shared.reserved.0     --------------------------
	.section	.nv.shared.reserved.0,"aw",@nobits
	.weak		__nv_reservedSMEM_offset_0_alias
	.size		__nv_reservedSMEM_offset_0_alias, 0, 64
	.other		__nv_reservedSMEM_offset_0_alias,@"STO_CUDA_RESERVED_SHARED STV_DEFAULT"
__nv_reservedSMEM_offset_0_alias:
	.zero		0
	.zero		64


//--------------------- .nv.constant0._Z9vector_fnPi --------------------------
	.section	.nv.constant0._Z9vector_fnPi,"a",@progbits
	.sectionflags	@""
	.align	4
.nv.constant0._Z9vector_fnPi:
	.zero		904


//--------------------- SYMBOLS --------------------------

	.type		.nv.reservedSmem.offset0,@object
	.size		.nv.reservedSmem.offset0,0x4
